//
// Generated by NVIDIA NVVM Compiler
//
// Compiler Build ID: CL-36424714
// Cuda compilation tools, release 13.0, V13.0.88
// Based on NVVM 20.0.0
//

.version 9.0
.target sm_100
.address_size 64

	// .globl	_Z12idx_calc_tidPi
.extern .func  (.param .b32 func_retval0) vprintf
(
	.param .b64 vprintf_param_0,
	.param .b64 vprintf_param_1
)
;
.global .align 1 .b8 $str[104] = {91, 68, 101, 118, 105, 99, 101, 93, 32, 98, 108, 111, 99, 107, 73, 100, 120, 46, 120, 58, 32, 37, 100, 44, 32, 98, 108, 111, 99, 107, 73, 100, 120, 46, 121, 58, 32, 37, 100, 44, 32, 116, 104, 114, 101, 97, 100, 73, 100, 120, 46, 120, 58, 32, 37, 100, 44, 32, 116, 104, 114, 101, 97, 100, 73, 100, 120, 46, 121, 58, 32, 37, 100, 44, 32, 116, 105, 100, 58, 32, 37, 100, 44, 32, 103, 105, 100, 58, 32, 37, 100, 44, 32, 100, 97, 116, 97, 58, 32, 37, 100, 10, 13};

.visible .entry _Z12idx_calc_tidPi(
	.param .u64 .ptr .align 1 _Z12idx_calc_tidPi_param_0
)
{
	.local .align 8 .b8 	__local_depot0[32];
	.reg .b64 	%SP;
	.reg .b64 	%SPL;
	.reg .b32 	%r<15>;
	.reg .b64 	%rd<9>;

	mov.u64 	%SPL, __local_depot0;
	cvta.local.u64 	%SP, %SPL;
	ld.param.u64 	%rd1, [_Z12idx_calc_tidPi_param_0];
	cvta.to.global.u64 	%rd2, %rd1;
	add.u64 	%rd3, %SP, 0;
	add.u64 	%rd4, %SPL, 0;
	mov.u32 	%r1, %tid.x;
	mov.u32 	%r2, %tid.y;
	mov.u32 	%r3, %ntid.x;
	mad.lo.s32 	%r4, %r2, %r3, %r1;
	mov.u32 	%r5, %ntid.y;
	mul.lo.s32 	%r6, %r3, %r5;
	mov.u32 	%r7, %ctaid.x;
	mov.u32 	%r8, %ctaid.y;
	mov.u32 	%r9, %nctaid.x;
	mad.lo.s32 	%r10, %r9, %r8, %r7;
	mad.lo.s32 	%r11, %r6, %r10, %r4;
	mul.wide.s32 	%rd5, %r11, 4;
	add.s64 	%rd6, %rd2, %rd5;
	ld.global.u32 	%r12, [%rd6];
	st.local.v2.u32 	[%rd4], {%r7, %r8};
	st.local.v2.u32 	[%rd4+8], {%r1, %r2};
	st.local.v2.u32 	[%rd4+16], {%r4, %r11};
	st.local.u32 	[%rd4+24], %r12;
	mov.u64 	%rd7, $str;
	cvta.global.u64 	%rd8, %rd7;
	{ // callseq 0, 0
	.param .b64 param0;
	st.param.b64 	[param0], %rd8;
	.param .b64 param1;
	st.param.b64 	[param1], %rd3;
	.param .b32 retval0;
	call.uni (retval0), 
	vprintf, 
	(
	param0, 
	param1
	);
	ld.param.b32 	%r13, [retval0];
	} // callseq 0
	ret;

}


// ===== COMPILED SASS (sm_100) =====

	.target	sm_100

	.elftype	@"ET_EXEC"


//--------------------- .note.nv.tkinfo           --------------------------
	.section	.note.nv.tkinfo,"",@"SHT_NOTE"
	.sectionflags	@"SHF_NOTE_NV_TKINFO"
	.tkinfo
        /*0018*/ 	.word	0x00000002
        /*0030*/ 	.string	""
        /*0030*/ 	.string	"ptxas"
        /*0030*/ 	.string	"Cuda compilation tools, release 13.0, V13.0.88"
        /*0030*/ 	.string	"Build cuda_13.0.r13.0/compiler.36424714_0"
        /*0030*/ 	.string	"-arch sm_100 -m 64 "



//--------------------- .note.nv.cuinfo           --------------------------
	.section	.note.nv.cuinfo,"",@"SHT_NOTE"
	.sectionflags	@"SHF_NOTE_NV_CUINFO"
        /*0018*/ 	.short	0x0002
        /*001a*/ 	.short	0x0064
        /*001c*/ 	.short	0x0082
	.zero		2


//--------------------- .nv.info                  --------------------------
	.section	.nv.info,"",@"SHT_CUDA_INFO"
	.align	4


	//----- nvinfo : EIATTR_REGCOUNT
	.align		4
        /*0000*/ 	.byte	0x04, 0x2f
        /*0002*/ 	.short	(.L_2 - .L_1)
	.align		4
.L_1:
        /*0004*/ 	.word	index@(_Z12idx_calc_tidPi)
        /*0008*/ 	.word	0x00000018


	//----- nvinfo : EIATTR_FRAME_SIZE
	.align		4
.L_2:
        /*000c*/ 	.byte	0x04, 0x11
        /*000e*/ 	.short	(.L_4 - .L_3)
	.align		4
.L_3:
        /*0010*/ 	.word	index@(_Z12idx_calc_tidPi)
        /*0014*/ 	.word	0x00000020


	//----- nvinfo : EIATTR_MIN_STACK_SIZE
	.align		4
.L_4:
        /*0018*/ 	.byte	0x04, 0x12
        /*001a*/ 	.short	(.L_6 - .L_5)
	.align		4
.L_5:
        /*001c*/ 	.word	index@(_Z12idx_calc_tidPi)
        /*0020*/ 	.word	0x00000020
.L_6:


//--------------------- .nv.compat                --------------------------
	.section	.nv.compat,"",@"SHT_CUDA_COMPAT_INFO"
	.align	4
        /*0000*/ 	.byte	0x02, 0x09, 0x00, 0x00, 0x02, 0x02, 0x01, 0x00, 0x02, 0x05, 0x05, 0x00, 0x03, 0x07, 0x01, 0x01
        /*0010*/ 	.byte	0x02, 0x03, 0x00, 0x00, 0x02, 0x06, 0x01, 0x00, 0x04, 0x0b, 0x08, 0x00, 0x09, 0x00, 0x00, 0x00
        /*0020*/ 	.byte	0x00, 0x00, 0x00, 0x00


//--------------------- .nv.info._Z12idx_calc_tidPi --------------------------
	.section	.nv.info._Z12idx_calc_tidPi,"",@"SHT_CUDA_INFO"
	.sectionflags	@""
	.align	4


	//----- nvinfo : EIATTR_CUDA_API_VERSION
	.align		4
        /*0000*/ 	.byte	0x04, 0x37
        /*0002*/ 	.short	(.L_8 - .L_7)
.L_7:
        /*0004*/ 	.word	0x00000082


	//----- nvinfo : EIATTR_KPARAM_INFO
	.align		4
.L_8:
        /*0008*/ 	.byte	0x04, 0x17
        /*000a*/ 	.short	(.L_10 - .L_9)
.L_9:
        /*000c*/ 	.word	0x00000000
        /*0010*/ 	.short	0x0000
        /*0012*/ 	.short	0x0000
        /*0014*/ 	.byte	0x00, 0xf5, 0x21, 0x00


	//----- nvinfo : EIATTR_SPARSE_MMA_MASK
	.align		4
.L_10:
        /*0018*/ 	.byte	0x03, 0x50
        /*001a*/ 	.short	0x0000


	//----- nvinfo : EIATTR_MAXREG_COUNT
	.align		4
        /*001c*/ 	.byte	0x03, 0x1b
        /*001e*/ 	.short	0x00ff


	//----- nvinfo : EIATTR_EXTERNS
	.align		4
        /*0020*/ 	.byte	0x04, 0x0f
        /*0022*/ 	.short	(.L_12 - .L_11)


	//   ....[0]....
	.align		4
.L_11:
        /*0024*/ 	.word	index@(vprintf)


	//----- nvinfo : EIATTR_MERCURY_ISA_VERSION
	.align		4
.L_12:
        /*0028*/ 	.byte	0x03, 0x5f
        /*002a*/ 	.short	0x0101


	//----- nvinfo : EIATTR_VRC_CTA_INIT_COUNT
	.align		4
        /*002c*/ 	.byte	0x02, 0x4a
	.zero		1
	.zero		1


	//----- nvinfo : EIATTR_SYSCALL_OFFSETS
	.align		4
        /*0030*/ 	.byte	0x04, 0x46
        /*0032*/ 	.short	(.L_14 - .L_13)


	//   ....[0]....
.L_13:
        /*0034*/ 	.word	0x000001f0


	//----- nvinfo : EIATTR_EXIT_INSTR_OFFSETS
	.align		4
.L_14:
        /*0038*/ 	.byte	0x04, 0x1c
        /*003a*/ 	.short	(.L_16 - .L_15)


	//   ....[0]....
.L_15:
        /*003c*/ 	.word	0x00000200


	//----- nvinfo : EIATTR_CBANK_PARAM_SIZE
	.align		4
.L_16:
        /*0040*/ 	.byte	0x03, 0x19
        /*0042*/ 	.short	0x0008


	//----- nvinfo : EIATTR_PARAM_CBANK
	.align		4
        /*0044*/ 	.byte	0x04, 0x0a
        /*0046*/ 	.short	(.L_18 - .L_17)
	.align		4
.L_17:
        /*0048*/ 	.word	index@(.nv.constant0._Z12idx_calc_tidPi)
        /*004c*/ 	.short	0x0380
        /*004e*/ 	.short	0x0008


	//----- nvinfo : EIATTR_SW_WAR
	.align		4
.L_18:
        /*0050*/ 	.byte	0x04, 0x36
        /*0052*/ 	.short	(.L_20 - .L_19)
.L_19:
        /*0054*/ 	.word	0x00000008
.L_20:


//--------------------- .nv.callgraph             --------------------------
	.section	.nv.callgraph,"",@"SHT_CUDA_CALLGRAPH"
	.align	4
	.sectionentsize	8
	.align		4
        /*0000*/ 	.word	0x00000000
	.align		4
        /*0004*/ 	.word	0xffffffff
	.align		4
        /*0008*/ 	.word	index@(_Z12idx_calc_tidPi)
	.align		4
        /*000c*/ 	.word	index@(vprintf)
	.align		4
        /*0010*/ 	.word	0x00000000
	.align		4
        /*0014*/ 	.word	0xfffffffe
	.align		4
        /*0018*/ 	.word	0x00000000
	.align		4
        /*001c*/ 	.word	0xfffffffd
	.align		4
        /*0020*/ 	.word	0x00000000
	.align		4
        /*0024*/ 	.word	0xfffffffc


//--------------------- .nv.constant4             --------------------------
	.section	.nv.constant4,"a",@progbits
	.align	8
	.align		8
.nv.constant4:
        /*0000*/ 	.dword	vprintf
	.align		8
        /*0008*/ 	.dword	$str


//--------------------- .text._Z12idx_calc_tidPi  --------------------------
	.section	.text._Z12idx_calc_tidPi,"ax",@progbits
	.align	128
        .global         _Z12idx_calc_tidPi
        .type           _Z12idx_calc_tidPi,@function
        .size           _Z12idx_calc_tidPi,(.L_x_2 - _Z12idx_calc_tidPi)
        .other          _Z12idx_calc_tidPi,@"STO_CUDA_ENTRY STV_DEFAULT"
_Z12idx_calc_tidPi:
.text._Z12idx_calc_tidPi:
[----:B------:R-:W0:Y:S01]  /*0000*/  LDC R1, c[0x0][0x37c] ;  /* 0x0000df00ff017b82 */ /* 0x000e220000000800 */
[----:B------:R-:W1:Y:S01]  /*0010*/  S2R R12, SR_TID.X ;  /* 0x00000000000c7919 */ /* 0x000e620000002100 */
[----:B------:R-:W2:Y:S06]  /*0020*/  LDCU UR5, c[0x0][0x2fc] ;  /* 0x00005f80ff0577ac */ /* 0x000eac0008000800 */
[----:B------:R-:W3:Y:S01]  /*0030*/  LDC.64 R8, c[0x0][0x380] ;  /* 0x0000e000ff087b82 */ /* 0x000ee20000000a00 */
[----:B0-----:R-:W-:Y:S01]  /*0040*/  IADD3 R1, PT, PT, R1, -0x20, RZ ;  /* 0xffffffe001017810 */ /* 0x001fe20007ffe0ff */
[----:B------:R-:W1:Y:S01]  /*0050*/  S2R R13, SR_TID.Y ;  /* 0x00000000000d7919 */ /* 0x000e620000002200 */
[----:B------:R-:W0:Y:S01]  /*0060*/  LDCU UR8, c[0x0][0x360] ;  /* 0x00006c00ff0877ac */ /* 0x000e220008000800 */
[----:B------:R-:W4:Y:S01]  /*0070*/  S2R R14, SR_CTAID.X ;  /* 0x00000000000e7919 */ /* 0x000f220000002500 */
[----:B------:R-:W0:Y:S01]  /*0080*/  LDCU UR4, c[0x0][0x364] ;  /* 0x00006c80ff0477ac */ /* 0x000e220008000800 */
[----:B------:R-:W4:Y:S01]  /*0090*/  S2R R15, SR_CTAID.Y ;  /* 0x00000000000f7919 */ /* 0x000f220000002600 */
[----:B------:R-:W4:Y:S01]  /*00a0*/  LDCU UR9, c[0x0][0x370] ;  /* 0x00006e00ff0977ac */ /* 0x000f220008000800 */
[----:B------:R-:W5:Y:S01]  /*00b0*/  LDCU.64 UR6, c[0x0][0x358] ;  /* 0x00006b00ff0677ac */ /* 0x000f620008000a00 */
[----:B0-----:R-:W-:-:S02]  /*00c0*/  UIMAD UR4, UR8, UR4, URZ ;  /* 0x00000004080472a4 */ /* 0x001fc4000f8e02ff */
[----:B-1----:R-:W-:Y:S02]  /*00d0*/  IMAD R2, R13, UR8, R12 ;  /* 0x000000080d027c24 */ /* 0x002fe4000f8e020c */
[----:B----4-:R-:W-:-:S04]  /*00e0*/  IMAD R3, R15, UR9, R14 ;  /* 0x000000090f037c24 */ /* 0x010fc8000f8e020e */
[----:B------:R-:W-:-:S04]  /*00f0*/  IMAD R3, R3, UR4, R2 ;  /* 0x0000000403037c24 */ /* 0x000fc8000f8e0202 */
[----:B---3--:R-:W-:-:S06]  /*0100*/  IMAD.WIDE R8, R3, 0x4, R8 ;  /* 0x0000000403087825 */ /* 0x008fcc00078e0208 */
[----:B-----5:R-:W3:Y:S01]  /*0110*/  LDG.E R8, desc[UR6][R8.64] ;  /* 0x0000000608087981 */ /* 0x020ee2000c1e1900 */
[----:B------:R-:W-:Y:S01]  /*0120*/  MOV R0, 0x0 ;  /* 0x0000000000007802 */ /* 0x000fe20000000f00 */
[----:B------:R-:W0:Y:S02]  /*0130*/  LDCU UR4, c[0x0][0x2f8] ;  /* 0x00005f00ff0477ac */ /* 0x000e240008000800 */
[----:B------:R1:W-:Y:S01]  /*0140*/  STL.64 [R1+0x8], R12 ;  /* 0x0000080c01007387 */ /* 0x0003e20000100a00 */
[----:B------:R1:W4:Y:S01]  /*0150*/  LDC.64 R10, c[0x4][R0] ;  /* 0x01000000000a7b82 */ /* 0x0003220000000a00 */
[----:B------:R-:W5:Y:S02]  /*0160*/  LDCU.64 UR6, c[0x4][0x8] ;  /* 0x01000100ff0677ac */ /* 0x000f640008000a00 */
[----:B------:R1:W-:Y:S04]  /*0170*/  STL.64 [R1], R14 ;  /* 0x0000000e01007387 */ /* 0x0003e80000100a00 */
[----:B------:R1:W-:Y:S01]  /*0180*/  STL.64 [R1+0x10], R2 ;  /* 0x0000100201007387 */ /* 0x0003e20000100a00 */
[----:B0-----:R-:W-:-:S02]  /*0190*/  IADD3 R6, P0, PT, R1, UR4, RZ ;  /* 0x0000000401067c10 */ /* 0x001fc4000ff1e0ff */
[----:B-----5:R-:W-:Y:S02]  /*01a0*/  MOV R4, UR6 ;  /* 0x0000000600047c02 */ /* 0x020fe40008000f00 */
[----:B------:R-:W-:Y:S02]  /*01b0*/  MOV R5, UR7 ;  /* 0x0000000700057c02 */ /* 0x000fe40008000f00 */
[----:B--2---:R-:W-:Y:S01]  /*01c0*/  IADD3.X R7, PT, PT, RZ, UR5, RZ, P0, !PT ;  /* 0x00000005ff077c10 */ /* 0x004fe200087fe4ff */
[----:B---34-:R1:W-:Y:S06]  /*01d0*/  STL [R1+0x18], R8 ;  /* 0x0000180801007387 */ /* 0x0183ec0000100800 */
[----:B------:R-:W-:-:S07]  /*01e0*/  LEPC R20, `(.L_x_0) ;  /* 0x000000001014794e */ /* 0x000fce0000000000 */
[----:B-1----:R-:W-:Y:S05]  /*01f0*/  CALL.ABS.NOINC R10 ;  /* 0x000000000a007343 */ /* 0x002fea0003c00000 */
.L_x_0:
[----:B------:R-:W-:Y:S05]  /*0200*/  EXIT ;  /* 0x000000000000794d */ /* 0x000fea0003800000 */
.L_x_1:
[----:B------:R-:W-:-:S00]  /*0210*/  BRA `(.L_x_1) ;  /* 0xfffffffc00fc7947 */ /* 0x000fc0000383ffff */
[----:B------:R-:W-:-:S00]  /*0220*/  NOP ;  /* 0x0000000000007918 */ /* 0x000fc00000000000 */
        /* <DEDUP_REMOVED lines=13> */
.L_x_2:


//--------------------- .nv.global.init           --------------------------
	.section	.nv.global.init,"aw",@progbits
.nv.global.init:
	.type		$str,@object
	.size		$str,(.L_0 - $str)
$str:
        /*0000*/ 	.byte	0x5b, 0x44, 0x65, 0x76, 0x69, 0x63, 0x65, 0x5d, 0x20, 0x62, 0x6c, 0x6f, 0x63, 0x6b, 0x49, 0x64
        /*0010*/ 	.byte	0x78, 0x2e, 0x78, 0x3a, 0x20, 0x25, 0x64, 0x2c, 0x20, 0x62, 0x6c, 0x6f, 0x63, 0x6b, 0x49, 0x64
        /*0020*/ 	.byte	0x78, 0x2e, 0x79, 0x3a, 0x20, 0x25, 0x64, 0x2c, 0x20, 0x74, 0x68, 0x72, 0x65, 0x61, 0x64, 0x49
        /*0030*/ 	.byte	0x64, 0x78, 0x2e, 0x78, 0x3a, 0x20, 0x25, 0x64, 0x2c, 0x20, 0x74, 0x68, 0x72, 0x65, 0x61, 0x64
        /*0040*/ 	.byte	0x49, 0x64, 0x78, 0x2e, 0x79, 0x3a, 0x20, 0x25, 0x64, 0x2c, 0x20, 0x74, 0x69, 0x64, 0x3a, 0x20
        /*0050*/ 	.byte	0x25, 0x64, 0x2c, 0x20, 0x67, 0x69, 0x64, 0x3a, 0x20, 0x25, 0x64, 0x2c, 0x20, 0x64, 0x61, 0x74
        /*0060*/ 	.byte	0x61, 0x3a, 0x20, 0x25, 0x64, 0x0a, 0x0d, 0x00
.L_0:


//--------------------- .nv.shared.reserved.0     --------------------------
	.section	.nv.shared.reserved.0,"aw",@nobits
	.weak		__nv_reservedSMEM_offset_0_alias
	.size		__nv_reservedSMEM_offset_0_alias, 0, 64
	.other		__nv_reservedSMEM_offset_0_alias,@"STO_CUDA_RESERVED_SHARED STV_DEFAULT"
__nv_reservedSMEM_offset_0_alias:
	.zero		0
	.zero		64


//--------------------- .nv.constant0._Z12idx_calc_tidPi --------------------------
	.section	.nv.constant0._Z12idx_calc_tidPi,"a",@progbits
	.sectionflags	@""
	.align	4
.nv.constant0._Z12idx_calc_tidPi:
	.zero		904


//--------------------- SYMBOLS --------------------------

	.type		.nv.reservedSmem.offset0,@object
	.size		.nv.reservedSmem.offset0,0x4
	.type		vprintf,@function
